	.headerflags	@"EF_CUDA_TEXMODE_UNIFIED EF_CUDA_64BIT_ADDRESS EF_CUDA_ACCELERATORS EF_CUDA_SM90 EF_CUDA_VIRTUAL_SM(EF_CUDA_SM90)"
	.elftype	@"ET_EXEC"


//--------------------- .nv.info                  --------------------------
	.section	.nv.info,"",@"SHT_CUDA_INFO"
	.align	4


	//----- nvinfo : EIATTR_REGCOUNT
	.align		4
        /*0000*/ 	.byte	0x04, 0x2f
        /*0002*/ 	.short	(.L_1 - .L_0)
	.align		4
.L_0:
        /*0004*/ 	.word	index@(triton_poi_fused_max_pool2d_with_indices_10)
        /*0008*/ 	.word	0x00000012


	//----- nvinfo : EIATTR_MIN_STACK_SIZE
	.align		4
.L_1:
        /*000c*/ 	.byte	0x04, 0x12
        /*000e*/ 	.short	(.L_3 - .L_2)
	.align		4
.L_2:
        /*0010*/ 	.word	index@(triton_poi_fused_max_pool2d_with_indices_10)
        /*0014*/ 	.word	0x00000000


	//----- nvinfo : EIATTR_FRAME_SIZE
	.align		4
.L_3:
        /*0018*/ 	.byte	0x04, 0x11
        /*001a*/ 	.short	(.L_5 - .L_4)
	.align		4
.L_4:
        /*001c*/ 	.word	index@(triton_poi_fused_max_pool2d_with_indices_10)
        /*0020*/ 	.word	0x00000000


	//----- nvinfo : EIATTR_MIN_STACK_SIZE
	.align		4
.L_5:
        /*0024*/ 	.byte	0x04, 0x12
        /*0026*/ 	.short	(.L_7 - .L_6)
	.align		4
.L_6:
        /*0028*/ 	.word	index@(triton_poi_fused_max_pool2d_with_indices_10)
        /*002c*/ 	.word	0x00000000
.L_7:


//--------------------- .nv.info.triton_poi_fused_max_pool2d_with_indices_10 --------------------------
	.section	.nv.info.triton_poi_fused_max_pool2d_with_indices_10,"",@"SHT_CUDA_INFO"
	.sectionflags	@""
	.align	4


	//----- nvinfo : EIATTR_CUDA_API_VERSION
	.align		4
        /*0000*/ 	.byte	0x04, 0x37
        /*0002*/ 	.short	(.L_9 - .L_8)
.L_8:
        /*0004*/ 	.word	0x0000007c


	//----- nvinfo : EIATTR_KPARAM_INFO
	.align		4
.L_9:
        /*0008*/ 	.byte	0x04, 0x17
        /*000a*/ 	.short	(.L_11 - .L_10)
.L_10:
        /*000c*/ 	.word	0x00000000
        /*0010*/ 	.short	0x0003
        /*0012*/ 	.short	0x0018
        /*0014*/ 	.byte	0x00, 0xf0, 0x11, 0x00


	//----- nvinfo : EIATTR_KPARAM_INFO
	.align		4
.L_11:
        /*0018*/ 	.byte	0x04, 0x17
        /*001a*/ 	.short	(.L_13 - .L_12)
.L_12:
        /*001c*/ 	.word	0x00000000
        /*0020*/ 	.short	0x0002
        /*0022*/ 	.short	0x0010
        /*0024*/ 	.byte	0x00, 0xf4, 0x21, 0x00


	//----- nvinfo : EIATTR_KPARAM_INFO
	.align		4
.L_13:
        /*0028*/ 	.byte	0x04, 0x17
        /*002a*/ 	.short	(.L_15 - .L_14)
.L_14:
        /*002c*/ 	.word	0x00000000
        /*0030*/ 	.short	0x0001
        /*0032*/ 	.short	0x0008
        /*0034*/ 	.byte	0x00, 0xf4, 0x21, 0x00


	//----- nvinfo : EIATTR_KPARAM_INFO
	.align		4
.L_15:
        /*0038*/ 	.byte	0x04, 0x17
        /*003a*/ 	.short	(.L_17 - .L_16)
.L_16:
        /*003c*/ 	.word	0x00000000
        /*0040*/ 	.short	0x0000
        /*0042*/ 	.short	0x0000
        /*0044*/ 	.byte	0x00, 0xf4, 0x21, 0x00


	//----- nvinfo : EIATTR_SPARSE_MMA_MASK
	.align		4
.L_17:
        /*0048*/ 	.byte	0x03, 0x50
        /*004a*/ 	.short	0x0000


	//----- nvinfo : EIATTR_MAXREG_COUNT
	.align		4
        /*004c*/ 	.byte	0x03, 0x1b
        /*004e*/ 	.short	0x00ff


	//----- nvinfo : EIATTR_EXIT_INSTR_OFFSETS
	.align		4
        /*0050*/ 	.byte	0x04, 0x1c
        /*0052*/ 	.short	(.L_19 - .L_18)


	//   ....[0]....
.L_18:
        /*0054*/ 	.word	0x00000340


	//   ....[1]....
        /*0058*/ 	.word	0x00000360


	//----- nvinfo : EIATTR_REQNTID
	.align		4
.L_19:
        /*005c*/ 	.byte	0x04, 0x10
        /*005e*/ 	.short	(.L_21 - .L_20)
.L_20:
        /*0060*/ 	.word	0x00000080
        /*0064*/ 	.word	0x00000001
        /*0068*/ 	.word	0x00000001


	//----- nvinfo : EIATTR_CBANK_PARAM_SIZE
	.align		4
.L_21:
        /*006c*/ 	.byte	0x03, 0x19
        /*006e*/ 	.short	0x001c


	//----- nvinfo : EIATTR_PARAM_CBANK
	.align		4
        /*0070*/ 	.byte	0x04, 0x0a
        /*0072*/ 	.short	(.L_23 - .L_22)
	.align		4
.L_22:
        /*0074*/ 	.word	index@(.nv.constant0.triton_poi_fused_max_pool2d_with_indices_10)
        /*0078*/ 	.short	0x0210
        /*007a*/ 	.short	0x001c


	//----- nvinfo : EIATTR_SW_WAR
	.align		4
.L_23:
        /*007c*/ 	.byte	0x04, 0x36
        /*007e*/ 	.short	(.L_25 - .L_24)
.L_24:
        /*0080*/ 	.word	0x00000008
.L_25:


//--------------------- .nv.callgraph             --------------------------
	.section	.nv.callgraph,"",@"SHT_CUDA_CALLGRAPH"
	.align	4
	.sectionentsize	8
	.align		4
        /*0000*/ 	.word	0x00000000
	.align		4
        /*0004*/ 	.word	0xffffffff
	.align		4
        /*0008*/ 	.word	0x00000000
	.align		4
        /*000c*/ 	.word	0xfffffffe
	.align		4
        /*0010*/ 	.word	0x00000000
	.align		4
        /*0014*/ 	.word	0xfffffffd
	.align		4
        /*0018*/ 	.word	0x00000000
	.align		4
        /*001c*/ 	.word	0xfffffffc


//--------------------- .text.triton_poi_fused_max_pool2d_with_indices_10 --------------------------
	.section	.text.triton_poi_fused_max_pool2d_with_indices_10,"ax",@progbits
	.align	128
        .global         triton_poi_fused_max_pool2d_with_indices_10
        .type           triton_poi_fused_max_pool2d_with_indices_10,@function
        .size           triton_poi_fused_max_pool2d_with_indices_10,(.L_x_1 - triton_poi_fused_max_pool2d_with_indices_10)
        .other          triton_poi_fused_max_pool2d_with_indices_10,@"STO_CUDA_ENTRY STV_DEFAULT"
triton_poi_fused_max_pool2d_with_indices_10:
.text.triton_poi_fused_max_pool2d_with_indices_10:
[----:B------:R-:W0:Y:S02]  /*0000*/  LDC R1, c[0x0][0x28] ;  /* 0x00000a00ff017b82 */ /* 0x000e240000000800 */
[----:B------:R-:W1:Y:S01]  /*0010*/  S2R R0, SR_TID.X ;  /* 0x0000000000007919 */ /* 0x000e620000002100 */
[----:B------:R-:W-:Y:S02]  /*0020*/  CS2R R12, SRZ ;  /* 0x00000000000c7805 */ /* 0x000fe4000001ff00 */
[----:B------:R-:W-:Y:S01]  /*0030*/  CS2R R14, SRZ ;  /* 0x00000000000e7805 */ /* 0x000fe2000001ff00 */
[----:B------:R-:W-:Y:S01]  /*0040*/  ULDC.64 UR4, c[0x0][0x208] ;  /* 0x0000820000047ab9 */ /* 0x000fe20000000a00 */
[----:B------:R-:W2:Y:S01]  /*0050*/  S2R R3, SR_CTAID.X ;  /* 0x0000000000037919 */ /* 0x000ea20000002500 */
[----:B------:R-:W-:Y:S01]  /*0060*/  ULDC.64 UR6, c[0x0][0x220] ;  /* 0x0000880000067ab9 */ /* 0x000fe20000000a00 */
[----:B-1----:R-:W-:-:S05]  /*0070*/  LOP3.LUT R0, R0, 0x7f, RZ, 0xc0, !PT ;  /* 0x0000007f00007812 */ /* 0x002fca00078ec0ff */
[----:B--2---:R-:W-:-:S04]  /*0080*/  IMAD R0, R3, 0x80, R0 ;  /* 0x0000008003007824 */ /* 0x004fc800078e0200 */
[C---:B------:R-:W-:Y:S01]  /*0090*/  IMAD.HI R6, R0.reuse, 0x2aaaaaab, RZ ;  /* 0x2aaaaaab00067827 */ /* 0x040fe200078e02ff */
[----:B------:R-:W-:Y:S02]  /*00a0*/  SHF.R.S32.HI R3, RZ, 0x1f, R0 ;  /* 0x0000001fff037819 */ /* 0x000fe40000011400 */
[----:B------:R-:W-:Y:S02]  /*00b0*/  ISETP.GE.AND P0, PT, R0, 0x2400, PT ;  /* 0x000024000000780c */ /* 0x000fe40003f06270 */
[----:B------:R-:W-:Y:S02]  /*00c0*/  LEA.HI R4, R3, R0, RZ, 0x6 ;  /* 0x0000000003047211 */ /* 0x000fe400078f30ff */
[----:B------:R-:W1:Y:S01]  /*00d0*/  LDC.64 R2, c[0x0][0x210] ;  /* 0x00008400ff027b82 */ /* 0x000e620000000a00 */
[----:B------:R-:W-:Y:S02]  /*00e0*/  SHF.R.U32.HI R9, RZ, 0x1f, R6 ;  /* 0x0000001fff097819 */ /* 0x000fe40000011606 */
[----:B------:R-:W-:-:S02]  /*00f0*/  SHF.R.S32.HI R5, RZ, 0x6, R4 ;  /* 0x00000006ff057819 */ /* 0x000fc40000011404 */
[----:B------:R-:W-:Y:S02]  /*0100*/  LOP3.LUT R7, R4, 0xffffffc0, RZ, 0xc0, !PT ;  /* 0xffffffc004077812 */ /* 0x000fe400078ec0ff */
[----:B------:R-:W-:Y:S01]  /*0110*/  LEA.HI.SX32 R6, R6, R9, 0x1a ;  /* 0x0000000906067211 */ /* 0x000fe200078fd2ff */
[----:B------:R-:W-:-:S04]  /*0120*/  IMAD.HI R4, R5, 0x2aaaaaab, RZ ;  /* 0x2aaaaaab05047827 */ /* 0x000fc800078e02ff */
[----:B------:R-:W-:Y:S01]  /*0130*/  IMAD.IADD R7, R0, 0x1, -R7 ;  /* 0x0000000100077824 */ /* 0x000fe200078e0a07 */
[----:B------:R-:W-:-:S03]  /*0140*/  LEA.HI R4, R4, R4, RZ, 0x1 ;  /* 0x0000000404047211 */ /* 0x000fc600078f08ff */
[----:B------:R-:W-:Y:S02]  /*0150*/  IMAD R7, R6, 0x600, R7 ;  /* 0x0000060006077824 */ /* 0x000fe400078e0207 */
[----:B------:R-:W-:-:S04]  /*0160*/  IMAD R4, R4, -0x6, R5 ;  /* 0xfffffffa04047824 */ /* 0x000fc800078e0205 */
[----:B------:R-:W-:-:S04]  /*0170*/  IMAD R11, R4, 0x80, R7 ;  /* 0x00000080040b7824 */ /* 0x000fc800078e0207 */
[C---:B------:R-:W-:Y:S02]  /*0180*/  VIADD R7, R11.reuse, 0x40 ;  /* 0x000000400b077836 */ /* 0x040fe40000000000 */
[----:B-1----:R-:W-:-:S04]  /*0190*/  IMAD.WIDE R4, R11, 0x4, R2 ;  /* 0x000000040b047825 */ /* 0x002fc800078e0202 */
[--C-:B------:R-:W-:Y:S01]  /*01a0*/  IMAD.WIDE R6, R7, 0x4, R2.reuse ;  /* 0x0000000407067825 */ /* 0x100fe200078e0202 */
[----:B------:R-:W2:Y:S03]  /*01b0*/  @!P0 LDG.E R12, desc[UR4][R4.64] ;  /* 0x00000004040c8981 */ /* 0x000ea6000c1e1900 */
[----:B------:R-:W-:Y:S01]  /*01c0*/  VIADD R9, R11, 0x300 ;  /* 0x000003000b097836 */ /* 0x000fe20000000000 */
[----:B------:R-:W2:Y:S03]  /*01d0*/  @!P0 LDG.E R15, desc[UR4][R6.64] ;  /* 0x00000004060f8981 */ /* 0x000ea6000c1e1900 */
[----:B------:R-:W-:-:S04]  /*01e0*/  IMAD.WIDE R8, R9, 0x4, R2 ;  /* 0x0000000409087825 */ /* 0x000fc800078e0202 */
[----:B------:R-:W-:Y:S01]  /*01f0*/  VIADD R11, R11, 0x340 ;  /* 0x000003400b0b7836 */ /* 0x000fe20000000000 */
[----:B------:R-:W3:Y:S03]  /*0200*/  @!P0 LDG.E R14, desc[UR4][R8.64] ;  /* 0x00000004080e8981 */ /* 0x000ee6000c1e1900 */
[----:B------:R-:W-:Y:S02]  /*0210*/  IMAD.WIDE R2, R11, 0x4, R2 ;  /* 0x000000040b027825 */ /* 0x000fe400078e0202 */
[----:B------:R-:W1:Y:S03]  /*0220*/  LDC.64 R10, c[0x0][0x218] ;  /* 0x00008600ff0a7b82 */ /* 0x000e660000000a00 */
[----:B------:R1:W4:Y:S02]  /*0230*/  @!P0 LDG.E R13, desc[UR4][R2.64] ;  /* 0x00000004020d8981 */ /* 0x000324000c1e1900 */
[----:B-1----:R-:W-:Y:S01]  /*0240*/  IMAD.WIDE R2, R0, 0x4, R10 ;  /* 0x0000000400027825 */ /* 0x002fe200078e020a */
[----:B--2---:R-:W-:-:S02]  /*0250*/  FSETP.GT.AND P3, PT, R15, R12, PT ;  /* 0x0000000c0f00720b */ /* 0x004fc40003f64000 */
[----:B------:R-:W-:Y:S02]  /*0260*/  FSETP.NAN.AND P1, PT, R15, R15, PT ;  /* 0x0000000f0f00720b */ /* 0x000fe40003f28000 */
[----:B---3--:R-:W-:-:S09]  /*0270*/  FSETP.NAN.AND P4, PT, R14, R14, PT ;  /* 0x0000000e0e00720b */ /* 0x008fd20003f88000 */
[----:B------:R-:W-:Y:S02]  /*0280*/  @!P3 FSEL R15, R15, R12, P1 ;  /* 0x0000000c0f0fb208 */ /* 0x000fe40000800000 */
[----:B----4-:R-:W-:Y:S02]  /*0290*/  FSETP.NAN.AND P2, PT, R13, R13, PT ;  /* 0x0000000d0d00720b */ /* 0x010fe40003f48000 */
[----:B------:R-:W-:-:S04]  /*02a0*/  FSETP.GEU.AND P1, PT, R15, R14, PT ;  /* 0x0000000e0f00720b */ /* 0x000fc80003f2e000 */
[----:B------:R-:W-:-:S04]  /*02b0*/  @!P4 FSEL R14, R14, R15, !P1 ;  /* 0x0000000f0e0ec208 */ /* 0x000fc80004800000 */
[----:B------:R-:W-:Y:S02]  /*02c0*/  FSETP.GEU.AND P4, PT, R14, R13, PT ;  /* 0x0000000d0e00720b */ /* 0x000fe40003f8e000 */
[----:B------:R-:W-:Y:S02]  /*02d0*/  SEL R5, RZ, 0x1, !P3 ;  /* 0x00000001ff057807 */ /* 0x000fe40005800000 */
[----:B------:R-:W-:Y:S02]  /*02e0*/  @!P2 SEL R13, R13, R14, !P4 ;  /* 0x0000000e0d0da207 */ /* 0x000fe40006000000 */
[----:B------:R-:W-:Y:S02]  /*02f0*/  IADD3 R4, P2, R0, UR6, RZ ;  /* 0x0000000600047c10 */ /* 0x000fe4000ff5e0ff */
[----:B------:R-:W-:Y:S01]  /*0300*/  SEL R6, R5, 0x2, P1 ;  /* 0x0000000205067807 */ /* 0x000fe20000800000 */
[----:B------:R1:W-:Y:S01]  /*0310*/  @!P0 STG.E desc[UR4][R2.64], R13 ;  /* 0x0000000d02008986 */ /* 0x0003e2000c101904 */
[----:B------:R-:W-:-:S02]  /*0320*/  LEA.HI.X.SX32 R5, R0, UR7, 0x1, P2 ;  /* 0x0000000700057c11 */ /* 0x000fc400090f0eff */
[----:B------:R-:W-:Y:S01]  /*0330*/  SEL R7, R6, 0x3, P4 ;  /* 0x0000000306077807 */ /* 0x000fe20002000000 */
[----:B------:R-:W-:Y:S06]  /*0340*/  @P0 EXIT ;  /* 0x000000000000094d */ /* 0x000fec0003800000 */
[----:B------:R-:W-:Y:S01]  /*0350*/  STG.E.U8 desc[UR4][R4.64], R7 ;  /* 0x0000000704007986 */ /* 0x000fe2000c101104 */
[----:B------:R-:W-:Y:S05]  /*0360*/  EXIT ;  /* 0x000000000000794d */ /* 0x000fea0003800000 */
.L_x_0:
[----:B------:R-:W-:-:S00]  /*0370*/  BRA `(.L_x_0) ;  /* 0xfffffffc00fc7947 */ /* 0x000fc0000383ffff */
[----:B------:R-:W-:-:S00]  /*0380*/  NOP ;  /* 0x0000000000007918 */ /* 0x000fc00000000000 */
[----:B------:R-:W-:-:S00]  /*0390*/  NOP ;  /* 0x0000000000007918 */ /* 0x000fc00000000000 */
[----:B------:R-:W-:-:S00]  /*03a0*/  NOP ;  /* 0x0000000000007918 */ /* 0x000fc00000000000 */
[----:B------:R-:W-:-:S00]  /*03b0*/  NOP ;  /* 0x0000000000007918 */ /* 0x000fc00000000000 */
[----:B------:R-:W-:-:S00]  /*03c0*/  NOP ;  /* 0x0000000000007918 */ /* 0x000fc00000000000 */
[----:B------:R-:W-:-:S00]  /*03d0*/  NOP ;  /* 0x0000000000007918 */ /* 0x000fc00000000000 */
[----:B------:R-:W-:-:S00]  /*03e0*/  NOP ;  /* 0x0000000000007918 */ /* 0x000fc00000000000 */
[----:B------:R-:W-:-:S00]  /*03f0*/  NOP ;  /* 0x0000000000007918 */ /* 0x000fc00000000000 */
.L_x_1:


//--------------------- .nv.constant0.triton_poi_fused_max_pool2d_with_indices_10 --------------------------
	.section	.nv.constant0.triton_poi_fused_max_pool2d_with_indices_10,"a",@progbits
	.sectionflags	@""
	.align	4
.nv.constant0.triton_poi_fused_max_pool2d_with_indices_10:
	.zero		556
